//
// Generated by NVIDIA NVVM Compiler
//
// Compiler Build ID: CL-36424714
// Cuda compilation tools, release 13.0, V13.0.88
// Based on NVVM 20.0.0
//

.version 9.0
.target sm_100
.address_size 64

	// .globl	_Z20matrixMultiplyKernelPfS_S_i

.visible .entry _Z20matrixMultiplyKernelPfS_S_i(
	.param .u64 .ptr .align 1 _Z20matrixMultiplyKernelPfS_S_i_param_0,
	.param .u64 .ptr .align 1 _Z20matrixMultiplyKernelPfS_S_i_param_1,
	.param .u64 .ptr .align 1 _Z20matrixMultiplyKernelPfS_S_i_param_2,
	.param .u32 _Z20matrixMultiplyKernelPfS_S_i_param_3
)
{
	.reg .pred 	%p<10>;
	.reg .b32 	%r<40>;
	.reg .b32 	%f<67>;
	.reg .b64 	%rd<67>;

	ld.param.u64 	%rd14, [_Z20matrixMultiplyKernelPfS_S_i_param_0];
	ld.param.u64 	%rd15, [_Z20matrixMultiplyKernelPfS_S_i_param_1];
	ld.param.u32 	%r18, [_Z20matrixMultiplyKernelPfS_S_i_param_3];
	cvta.to.global.u64 	%rd1, %rd15;
	cvta.to.global.u64 	%rd2, %rd14;
	mov.u32 	%r19, %ctaid.y;
	mov.u32 	%r20, %ntid.y;
	mov.u32 	%r21, %tid.y;
	mad.lo.s32 	%r1, %r19, %r20, %r21;
	mov.u32 	%r22, %ctaid.x;
	mov.u32 	%r23, %ntid.x;
	mov.u32 	%r24, %tid.x;
	mad.lo.s32 	%r2, %r22, %r23, %r24;
	max.s32 	%r25, %r1, %r2;
	setp.ge.s32 	%p1, %r25, %r18;
	@%p1 bra 	$L__BB0_13;
	mul.lo.s32 	%r3, %r18, %r1;
	and.b32  	%r4, %r18, 7;
	setp.lt.u32 	%p2, %r18, 8;
	mov.f32 	%f66, 0f00000000;
	mov.b32 	%r38, 0;
	@%p2 bra 	$L__BB0_4;
	and.b32  	%r38, %r18, 2147483640;
	neg.s32 	%r36, %r38;
	mul.wide.s32 	%rd16, %r18, 4;
	add.s64 	%rd3, %rd1, %rd16;
	shl.b32 	%r7, %r18, 3;
	mul.wide.s32 	%rd17, %r18, 8;
	add.s64 	%rd4, %rd1, %rd17;
	mul.wide.s32 	%rd18, %r18, 12;
	add.s64 	%rd5, %rd1, %rd18;
	mul.wide.s32 	%rd19, %r18, 16;
	add.s64 	%rd6, %rd1, %rd19;
	mul.wide.s32 	%rd20, %r18, 20;
	add.s64 	%rd7, %rd1, %rd20;
	mul.wide.s32 	%rd21, %r18, 24;
	add.s64 	%rd8, %rd1, %rd21;
	mul.wide.s32 	%rd22, %r18, 28;
	add.s64 	%rd9, %rd1, %rd22;
	mul.wide.u32 	%rd23, %r3, 4;
	add.s64 	%rd24, %rd23, %rd2;
	add.s64 	%rd66, %rd24, 16;
	mov.f32 	%f66, 0f00000000;
	mov.u32 	%r35, %r2;
$L__BB0_3:
	.pragma "nounroll";
	mul.wide.s32 	%rd25, %r35, 4;
	add.s64 	%rd26, %rd3, %rd25;
	add.s64 	%rd27, %rd4, %rd25;
	add.s64 	%rd28, %rd5, %rd25;
	add.s64 	%rd29, %rd6, %rd25;
	add.s64 	%rd30, %rd7, %rd25;
	add.s64 	%rd31, %rd8, %rd25;
	add.s64 	%rd32, %rd9, %rd25;
	add.s64 	%rd33, %rd1, %rd25;
	ld.global.f32 	%f16, [%rd66+-16];
	ld.global.f32 	%f17, [%rd33];
	fma.rn.f32 	%f18, %f16, %f17, %f66;
	ld.global.f32 	%f19, [%rd66+-12];
	ld.global.f32 	%f20, [%rd26];
	fma.rn.f32 	%f21, %f19, %f20, %f18;
	ld.global.f32 	%f22, [%rd66+-8];
	ld.global.f32 	%f23, [%rd27];
	fma.rn.f32 	%f24, %f22, %f23, %f21;
	ld.global.f32 	%f25, [%rd66+-4];
	ld.global.f32 	%f26, [%rd28];
	fma.rn.f32 	%f27, %f25, %f26, %f24;
	ld.global.f32 	%f28, [%rd66];
	ld.global.f32 	%f29, [%rd29];
	fma.rn.f32 	%f30, %f28, %f29, %f27;
	ld.global.f32 	%f31, [%rd66+4];
	ld.global.f32 	%f32, [%rd30];
	fma.rn.f32 	%f33, %f31, %f32, %f30;
	ld.global.f32 	%f34, [%rd66+8];
	ld.global.f32 	%f35, [%rd31];
	fma.rn.f32 	%f36, %f34, %f35, %f33;
	ld.global.f32 	%f37, [%rd66+12];
	ld.global.f32 	%f38, [%rd32];
	fma.rn.f32 	%f66, %f37, %f38, %f36;
	add.s32 	%r36, %r36, 8;
	add.s32 	%r35, %r35, %r7;
	add.s64 	%rd66, %rd66, 32;
	setp.ne.s32 	%p3, %r36, 0;
	@%p3 bra 	$L__BB0_3;
$L__BB0_4:
	setp.eq.s32 	%p4, %r4, 0;
	@%p4 bra 	$L__BB0_12;
	and.b32  	%r13, %r18, 3;
	setp.lt.u32 	%p5, %r4, 4;
	@%p5 bra 	$L__BB0_7;
	add.s32 	%r27, %r38, %r3;
	mul.wide.u32 	%rd34, %r27, 4;
	add.s64 	%rd35, %rd2, %rd34;
	ld.global.f32 	%f40, [%rd35];
	mad.lo.s32 	%r28, %r38, %r18, %r2;
	mul.wide.s32 	%rd36, %r28, 4;
	add.s64 	%rd37, %rd1, %rd36;
	ld.global.f32 	%f41, [%rd37];
	fma.rn.f32 	%f42, %f40, %f41, %f66;
	cvt.u64.u32 	%rd38, %r3;
	cvt.u64.u32 	%rd39, %r38;
	add.s64 	%rd40, %rd39, %rd38;
	shl.b64 	%rd41, %rd40, 2;
	add.s64 	%rd42, %rd2, %rd41;
	ld.global.f32 	%f43, [%rd42+4];
	mul.wide.s32 	%rd43, %r18, 4;
	add.s64 	%rd44, %rd37, %rd43;
	ld.global.f32 	%f44, [%rd44];
	fma.rn.f32 	%f45, %f43, %f44, %f42;
	ld.global.f32 	%f46, [%rd42+8];
	add.s64 	%rd45, %rd44, %rd43;
	ld.global.f32 	%f47, [%rd45];
	fma.rn.f32 	%f48, %f46, %f47, %f45;
	ld.global.f32 	%f49, [%rd42+12];
	add.s64 	%rd46, %rd45, %rd43;
	ld.global.f32 	%f50, [%rd46];
	fma.rn.f32 	%f66, %f49, %f50, %f48;
	add.s32 	%r38, %r38, 4;
$L__BB0_7:
	setp.eq.s32 	%p6, %r13, 0;
	@%p6 bra 	$L__BB0_12;
	setp.eq.s32 	%p7, %r13, 1;
	@%p7 bra 	$L__BB0_10;
	add.s32 	%r29, %r38, %r3;
	mul.wide.u32 	%rd47, %r29, 4;
	add.s64 	%rd48, %rd2, %rd47;
	ld.global.f32 	%f52, [%rd48];
	mad.lo.s32 	%r30, %r38, %r18, %r2;
	mul.wide.s32 	%rd49, %r30, 4;
	add.s64 	%rd50, %rd1, %rd49;
	ld.global.f32 	%f53, [%rd50];
	fma.rn.f32 	%f54, %f52, %f53, %f66;
	cvt.u64.u32 	%rd51, %r3;
	cvt.u64.u32 	%rd52, %r38;
	add.s64 	%rd53, %rd52, %rd51;
	shl.b64 	%rd54, %rd53, 2;
	add.s64 	%rd55, %rd2, %rd54;
	ld.global.f32 	%f55, [%rd55+4];
	mul.wide.s32 	%rd56, %r18, 4;
	add.s64 	%rd57, %rd50, %rd56;
	ld.global.f32 	%f56, [%rd57];
	fma.rn.f32 	%f66, %f55, %f56, %f54;
	add.s32 	%r38, %r38, 2;
$L__BB0_10:
	and.b32  	%r31, %r18, 1;
	setp.eq.b32 	%p8, %r31, 1;
	not.pred 	%p9, %p8;
	@%p9 bra 	$L__BB0_12;
	add.s32 	%r32, %r38, %r3;
	mul.wide.u32 	%rd58, %r32, 4;
	add.s64 	%rd59, %rd2, %rd58;
	ld.global.f32 	%f57, [%rd59];
	mad.lo.s32 	%r33, %r38, %r18, %r2;
	mul.wide.s32 	%rd60, %r33, 4;
	add.s64 	%rd61, %rd1, %rd60;
	ld.global.f32 	%f58, [%rd61];
	fma.rn.f32 	%f66, %f57, %f58, %f66;
$L__BB0_12:
	ld.param.u64 	%rd65, [_Z20matrixMultiplyKernelPfS_S_i_param_2];
	add.s32 	%r34, %r3, %r2;
	cvta.to.global.u64 	%rd62, %rd65;
	mul.wide.s32 	%rd63, %r34, 4;
	add.s64 	%rd64, %rd62, %rd63;
	st.global.f32 	[%rd64], %f66;
$L__BB0_13:
	ret;

}


// ===== COMPILED SASS (sm_100) =====

	.target	sm_100

	.elftype	@"ET_EXEC"


//--------------------- .note.nv.tkinfo           --------------------------
	.section	.note.nv.tkinfo,"",@"SHT_NOTE"
	.sectionflags	@"SHF_NOTE_NV_TKINFO"
	.tkinfo
        /*0018*/ 	.word	0x00000002
        /*0030*/ 	.string	""
        /*0030*/ 	.string	"ptxas"
        /*0030*/ 	.string	"Cuda compilation tools, release 13.0, V13.0.88"
        /*0030*/ 	.string	"Build cuda_13.0.r13.0/compiler.36424714_0"
        /*0030*/ 	.string	"-arch sm_100 -m 64 "



//--------------------- .note.nv.cuinfo           --------------------------
	.section	.note.nv.cuinfo,"",@"SHT_NOTE"
	.sectionflags	@"SHF_NOTE_NV_CUINFO"
        /*0018*/ 	.short	0x0002
        /*001a*/ 	.short	0x0064
        /*001c*/ 	.short	0x0082
	.zero		2


//--------------------- .nv.info                  --------------------------
	.section	.nv.info,"",@"SHT_CUDA_INFO"
	.align	4


	//----- nvinfo : EIATTR_REGCOUNT
	.align		4
        /*0000*/ 	.byte	0x04, 0x2f
        /*0002*/ 	.short	(.L_1 - .L_0)
	.align		4
.L_0:
        /*0004*/ 	.word	index@(_Z20matrixMultiplyKernelPfS_S_i)
        /*0008*/ 	.word	0x0000001e


	//----- nvinfo : EIATTR_FRAME_SIZE
	.align		4
.L_1:
        /*000c*/ 	.byte	0x04, 0x11
        /*000e*/ 	.short	(.L_3 - .L_2)
	.align		4
.L_2:
        /*0010*/ 	.word	index@(_Z20matrixMultiplyKernelPfS_S_i)
        /*0014*/ 	.word	0x00000000


	//----- nvinfo : EIATTR_MIN_STACK_SIZE
	.align		4
.L_3:
        /*0018*/ 	.byte	0x04, 0x12
        /*001a*/ 	.short	(.L_5 - .L_4)
	.align		4
.L_4:
        /*001c*/ 	.word	index@(_Z20matrixMultiplyKernelPfS_S_i)
        /*0020*/ 	.word	0x00000000
.L_5:


//--------------------- .nv.compat                --------------------------
	.section	.nv.compat,"",@"SHT_CUDA_COMPAT_INFO"
	.align	4
        /*0000*/ 	.byte	0x02, 0x09, 0x00, 0x00, 0x02, 0x02, 0x01, 0x00, 0x02, 0x05, 0x05, 0x00, 0x03, 0x07, 0x01, 0x01
        /*0010*/ 	.byte	0x02, 0x03, 0x00, 0x00, 0x02, 0x06, 0x01, 0x00, 0x04, 0x0b, 0x08, 0x00, 0x09, 0x00, 0x00, 0x00
        /*0020*/ 	.byte	0x00, 0x00, 0x00, 0x00


//--------------------- .nv.info._Z20matrixMultiplyKernelPfS_S_i --------------------------
	.section	.nv.info._Z20matrixMultiplyKernelPfS_S_i,"",@"SHT_CUDA_INFO"
	.sectionflags	@""
	.align	4


	//----- nvinfo : EIATTR_CUDA_API_VERSION
	.align		4
        /*0000*/ 	.byte	0x04, 0x37
        /*0002*/ 	.short	(.L_7 - .L_6)
.L_6:
        /*0004*/ 	.word	0x00000082


	//----- nvinfo : EIATTR_KPARAM_INFO
	.align		4
.L_7:
        /*0008*/ 	.byte	0x04, 0x17
        /*000a*/ 	.short	(.L_9 - .L_8)
.L_8:
        /*000c*/ 	.word	0x00000000
        /*0010*/ 	.short	0x0003
        /*0012*/ 	.short	0x0018
        /*0014*/ 	.byte	0x00, 0xf0, 0x11, 0x00


	//----- nvinfo : EIATTR_KPARAM_INFO
	.align		4
.L_9:
        /*0018*/ 	.byte	0x04, 0x17
        /*001a*/ 	.short	(.L_11 - .L_10)
.L_10:
        /*001c*/ 	.word	0x00000000
        /*0020*/ 	.short	0x0002
        /*0022*/ 	.short	0x0010
        /*0024*/ 	.byte	0x00, 0xf5, 0x21, 0x00


	//----- nvinfo : EIATTR_KPARAM_INFO
	.align		4
.L_11:
        /*0028*/ 	.byte	0x04, 0x17
        /*002a*/ 	.short	(.L_13 - .L_12)
.L_12:
        /*002c*/ 	.word	0x00000000
        /*0030*/ 	.short	0x0001
        /*0032*/ 	.short	0x0008
        /*0034*/ 	.byte	0x00, 0xf5, 0x21, 0x00


	//----- nvinfo : EIATTR_KPARAM_INFO
	.align		4
.L_13:
        /*0038*/ 	.byte	0x04, 0x17
        /*003a*/ 	.short	(.L_15 - .L_14)
.L_14:
        /*003c*/ 	.word	0x00000000
        /*0040*/ 	.short	0x0000
        /*0042*/ 	.short	0x0000
        /*0044*/ 	.byte	0x00, 0xf5, 0x21, 0x00


	//----- nvinfo : EIATTR_SPARSE_MMA_MASK
	.align		4
.L_15:
        /*0048*/ 	.byte	0x03, 0x50
        /*004a*/ 	.short	0x0000


	//----- nvinfo : EIATTR_MAXREG_COUNT
	.align		4
        /*004c*/ 	.byte	0x03, 0x1b
        /*004e*/ 	.short	0x00ff


	//----- nvinfo : EIATTR_MERCURY_ISA_VERSION
	.align		4
        /*0050*/ 	.byte	0x03, 0x5f
        /*0052*/ 	.short	0x0101


	//----- nvinfo : EIATTR_VRC_CTA_INIT_COUNT
	.align		4
        /*0054*/ 	.byte	0x02, 0x4a
	.zero		1
	.zero		1


	//----- nvinfo : EIATTR_EXIT_INSTR_OFFSETS
	.align		4
        /*0058*/ 	.byte	0x04, 0x1c
        /*005a*/ 	.short	(.L_17 - .L_16)


	//   ....[0]....
.L_16:
        /*005c*/ 	.word	0x000000c0


	//   ....[1]....
        /*0060*/ 	.word	0x00000a90


	//----- nvinfo : EIATTR_CBANK_PARAM_SIZE
	.align		4
.L_17:
        /*0064*/ 	.byte	0x03, 0x19
        /*0066*/ 	.short	0x001c


	//----- nvinfo : EIATTR_PARAM_CBANK
	.align		4
        /*0068*/ 	.byte	0x04, 0x0a
        /*006a*/ 	.short	(.L_19 - .L_18)
	.align		4
.L_18:
        /*006c*/ 	.word	index@(.nv.constant0._Z20matrixMultiplyKernelPfS_S_i)
        /*0070*/ 	.short	0x0380
        /*0072*/ 	.short	0x001c


	//----- nvinfo : EIATTR_SW_WAR
	.align		4
.L_19:
        /*0074*/ 	.byte	0x04, 0x36
        /*0076*/ 	.short	(.L_21 - .L_20)
.L_20:
        /*0078*/ 	.word	0x00000008
.L_21:


//--------------------- .nv.callgraph             --------------------------
	.section	.nv.callgraph,"",@"SHT_CUDA_CALLGRAPH"
	.align	4
	.sectionentsize	8
	.align		4
        /*0000*/ 	.word	0x00000000
	.align		4
        /*0004*/ 	.word	0xffffffff
	.align		4
        /*0008*/ 	.word	0x00000000
	.align		4
        /*000c*/ 	.word	0xfffffffe
	.align		4
        /*0010*/ 	.word	0x00000000
	.align		4
        /*0014*/ 	.word	0xfffffffd
	.align		4
        /*0018*/ 	.word	0x00000000
	.align		4
        /*001c*/ 	.word	0xfffffffc


//--------------------- .text._Z20matrixMultiplyKernelPfS_S_i --------------------------
	.section	.text._Z20matrixMultiplyKernelPfS_S_i,"ax",@progbits
	.align	128
        .global         _Z20matrixMultiplyKernelPfS_S_i
        .type           _Z20matrixMultiplyKernelPfS_S_i,@function
        .size           _Z20matrixMultiplyKernelPfS_S_i,(.L_x_5 - _Z20matrixMultiplyKernelPfS_S_i)
        .other          _Z20matrixMultiplyKernelPfS_S_i,@"STO_CUDA_ENTRY STV_DEFAULT"
_Z20matrixMultiplyKernelPfS_S_i:
.text._Z20matrixMultiplyKernelPfS_S_i:
[----:B------:R-:W-:Y:S01]  /*0000*/  LDC R1, c[0x0][0x37c] ;  /* 0x0000df00ff017b82 */ /* 0x000fe20000000800 */
[----:B------:R-:W0:Y:S07]  /*0010*/  S2R R0, SR_TID.Y ;  /* 0x0000000000007919 */ /* 0x000e2e0000002200 */
[----:B------:R-:W0:Y:S01]  /*0020*/  S2UR UR4, SR_CTAID.Y ;  /* 0x00000000000479c3 */ /* 0x000e220000002600 */
[----:B------:R-:W1:Y:S01]  /*0030*/  LDCU UR20, c[0x0][0x398] ;  /* 0x00007300ff1477ac */ /* 0x000e620008000800 */
[----:B------:R-:W2:Y:S06]  /*0040*/  S2R R3, SR_TID.X ;  /* 0x0000000000037919 */ /* 0x000eac0000002100 */
[----:B------:R-:W0:Y:S08]  /*0050*/  LDC R13, c[0x0][0x364] ;  /* 0x0000d900ff0d7b82 */ /* 0x000e300000000800 */
[----:B------:R-:W2:Y:S08]  /*0060*/  S2UR UR5, SR_CTAID.X ;  /* 0x00000000000579c3 */ /* 0x000eb00000002500 */
[----:B------:R-:W2:Y:S01]  /*0070*/  LDC R2, c[0x0][0x360] ;  /* 0x0000d800ff027b82 */ /* 0x000ea20000000800 */
[----:B0-----:R-:W-:-:S02]  /*0080*/  IMAD R13, R13, UR4, R0 ;  /* 0x000000040d0d7c24 */ /* 0x001fc4000f8e0200 */
[----:B--2---:R-:W-:-:S05]  /*0090*/  IMAD R0, R2, UR5, R3 ;  /* 0x0000000502007c24 */ /* 0x004fca000f8e0203 */
[----:B------:R-:W-:-:S04]  /*00a0*/  VIMNMX R2, PT, PT, R13, R0, !PT ;  /* 0x000000000d027248 */ /* 0x000fc80007fe0100 */
[----:B-1----:R-:W-:-:S13]  /*00b0*/  ISETP.GE.AND P0, PT, R2, UR20, PT ;  /* 0x0000001402007c0c */ /* 0x002fda000bf06270 */
[----:B------:R-:W-:Y:S05]  /*00c0*/  @P0 EXIT ;  /* 0x000000000000094d */ /* 0x000fea0003800000 */
[----:B------:R-:W-:Y:S01]  /*00d0*/  UISETP.GE.U32.AND UP0, UPT, UR20, 0x8, UPT ;  /* 0x000000081400788c */ /* 0x000fe2000bf06070 */
[----:B------:R-:W-:Y:S02]  /*00e0*/  HFMA2 R12, -RZ, RZ, 0, 0 ;  /* 0x00000000ff0c7431 */ /* 0x000fe400000001ff */
[----:B------:R-:W-:Y:S01]  /*00f0*/  IMAD R13, R13, UR20, RZ ;  /* 0x000000140d0d7c24 */ /* 0x000fe2000f8e02ff */
[----:B------:R-:W-:Y:S01]  /*0100*/  UMOV UR4, URZ ;  /* 0x000000ff00047c82 */ /* 0x000fe20008000000 */
[----:B------:R-:W0:Y:S04]  /*0110*/  LDCU.64 UR18, c[0x0][0x358] ;  /* 0x00006b00ff1277ac */ /* 0x000e280008000a00 */
[----:B------:R-:W-:Y:S05]  /*0120*/  BRA.U !UP0, `(.L_x_0) ;  /* 0x0000000508047547 */ /* 0x000fea000b800000 */
[----:B------:R-:W1:Y:S01]  /*0130*/  LDCU.128 UR24, c[0x0][0x380] ;  /* 0x00007000ff1877ac */ /* 0x000e620008000c00 */
[----:B------:R-:W-:Y:S02]  /*0140*/  MOV R12, RZ ;  /* 0x000000ff000c7202 */ /* 0x000fe40000000f00 */
[----:B------:R-:W-:Y:S01]  /*0150*/  MOV R14, R0 ;  /* 0x00000000000e7202 */ /* 0x000fe20000000f00 */
[----:B------:R-:W-:-:S04]  /*0160*/  ULOP3.LUT UR4, UR20, 0x7ffffff8, URZ, 0xc0, !UPT ;  /* 0x7ffffff814047892 */ /* 0x000fc8000f8ec0ff */
[----:B------:R-:W-:Y:S01]  /*0170*/  UIADD3 UR5, UPT, UPT, -UR4, URZ, URZ ;  /* 0x000000ff04057290 */ /* 0x000fe2000fffe1ff */
[----:B-1----:R-:W-:Y:S01]  /*0180*/  MOV R2, UR24 ;  /* 0x0000001800027c02 */ /* 0x002fe20008000f00 */
[----:B------:R-:W-:Y:S01]  /*0190*/  UIMAD.WIDE UR6, UR20, 0x8, UR26 ;  /* 0x00000008140678a5 */ /* 0x000fe2000f8e021a */
[----:B------:R-:W-:Y:S01]  /*01a0*/  MOV R3, UR25 ;  /* 0x0000001900037c02 */ /* 0x000fe20008000f00 */
[----:B------:R-:W-:Y:S02]  /*01b0*/  UIMAD.WIDE UR8, UR20, 0xc, UR26 ;  /* 0x0000000c140878a5 */ /* 0x000fe4000f8e021a */
[----:B------:R-:W-:Y:S01]  /*01c0*/  UIMAD.WIDE UR10, UR20, 0x10, UR26 ;  /* 0x00000010140a78a5 */ /* 0x000fe2000f8e021a */
[----:B------:R-:W-:Y:S01]  /*01d0*/  IMAD.WIDE.U32 R2, R13, 0x4, R2 ;  /* 0x000000040d027825 */ /* 0x000fe200078e0002 */
[----:B------:R-:W-:Y:S02]  /*01e0*/  UIMAD.WIDE UR12, UR20, 0x14, UR26 ;  /* 0x00000014140c78a5 */ /* 0x000fe4000f8e021a */
[----:B------:R-:W-:Y:S01]  /*01f0*/  UIMAD.WIDE UR14, UR20, 0x18, UR26 ;  /* 0x00000018140e78a5 */ /* 0x000fe2000f8e021a */
[----:B------:R-:W-:Y:S01]  /*0200*/  IADD3 R2, P0, PT, R2, 0x10, RZ ;  /* 0x0000001002027810 */ /* 0x000fe20007f1e0ff */
[----:B------:R-:W-:-:S03]  /*0210*/  UIMAD.WIDE UR16, UR20, 0x1c, UR26 ;  /* 0x0000001c141078a5 */ /* 0x000fc6000f8e021a */
[----:B------:R-:W-:-:S09]  /*0220*/  IADD3.X R3, PT, PT, RZ, R3, RZ, P0, !PT ;  /* 0x00000003ff037210 */ /* 0x000fd200007fe4ff */
.L_x_1:
[----:B------:R-:W-:Y:S01]  /*0230*/  UIMAD.WIDE UR22, UR20, 0x4, UR26 ;  /* 0x00000004141678a5 */ /* 0x000fe2000f8e021a */
[----:B------:R-:W-:Y:S02]  /*0240*/  IMAD.MOV.U32 R23, RZ, RZ, 0x4 ;  /* 0x00000004ff177424 */ /* 0x000fe400078e00ff */
[----:B------:R-:W-:Y:S01]  /*0250*/  HFMA2 R11, -RZ, RZ, 0, 2.384185791015625e-07 ;  /* 0x00000004ff0b7431 */ /* 0x000fe200000001ff */
[----:B------:R-:W-:Y:S01]  /*0260*/  MOV R25, 0x4 ;  /* 0x0000000400197802 */ /* 0x000fe20000000f00 */
[----:B0-----:R-:W2:Y:S01]  /*0270*/  LDG.E R21, desc[UR18][R2.64+-0x10] ;  /* 0xfffff01202157981 */ /* 0x001ea2000c1e1900 */
[C---:B------:R-:W-:Y:S01]  /*0280*/  IMAD.WIDE R22, R14.reuse, R23, UR26 ;  /* 0x0000001a0e167e25 */ /* 0x040fe2000f8e0217 */
[----:B------:R-:W-:Y:S02]  /*0290*/  MOV R8, UR22 ;  /* 0x0000001600087c02 */ /* 0x000fe40008000f00 */
[----:B------:R-:W-:Y:S01]  /*02a0*/  MOV R9, UR23 ;  /* 0x0000001700097c02 */ /* 0x000fe20008000f00 */
[----:B------:R-:W3:Y:S02]  /*02b0*/  LDG.E R19, desc[UR18][R2.64+-0xc] ;  /* 0xfffff41202137981 */ /* 0x000ee4000c1e1900 */
[----:B------:R-:W-:-:S02]  /*02c0*/  IMAD.WIDE R8, R14, 0x4, R8 ;  /* 0x000000040e087825 */ /* 0x000fc400078e0208 */
[----:B------:R-:W2:Y:S01]  /*02d0*/  LDG.E R22, desc[UR18][R22.64] ;  /* 0x0000001216167981 */ /* 0x000ea2000c1e1900 */
[----:B------:R-:W-:Y:S01]  /*02e0*/  MOV R5, 0x4 ;  /* 0x0000000400057802 */ /* 0x000fe20000000f00 */
[C---:B------:R-:W-:Y:S02]  /*02f0*/  IMAD.WIDE R24, R14.reuse, R25, UR6 ;  /* 0x000000060e187e25 */ /* 0x040fe4000f8e0219 */
[----:B------:R0:W3:Y:S02]  /*0300*/  LDG.E R20, desc[UR18][R8.64] ;  /* 0x0000001208147981 */ /* 0x0000e4000c1e1900 */
[----:B------:R-:W-:Y:S02]  /*0310*/  IMAD.WIDE R10, R14, R11, UR8 ;  /* 0x000000080e0a7e25 */ /* 0x000fe4000f8e020b */
[----:B------:R-:W4:Y:S04]  /*0320*/  LDG.E R18, desc[UR18][R24.64] ;  /* 0x0000001218127981 */ /* 0x000f28000c1e1900 */
[----:B------:R-:W4:Y:S01]  /*0330*/  LDG.E R17, desc[UR18][R2.64+-0x8] ;  /* 0xfffff81202117981 */ /* 0x000f22000c1e1900 */
[----:B0-----:R-:W-:-:S02]  /*0340*/  HFMA2 R9, -RZ, RZ, 0, 2.384185791015625e-07 ;  /* 0x00000004ff097431 */ /* 0x001fc400000001ff */
[----:B------:R-:W-:Y:S01]  /*0350*/  IMAD.MOV.U32 R7, RZ, RZ, 0x4 ;  /* 0x00000004ff077424 */ /* 0x000fe200078e00ff */
[----:B------:R0:W5:Y:S01]  /*0360*/  LDG.E R16, desc[UR18][R10.64] ;  /* 0x000000120a107981 */ /* 0x000162000c1e1900 */
[----:B------:R-:W-:-:S03]  /*0370*/  IMAD.WIDE R4, R14, R5, UR10 ;  /* 0x0000000a0e047e25 */ /* 0x000fc6000f8e0205 */
[----:B------:R-:W5:Y:S01]  /*0380*/  LDG.E R15, desc[UR18][R2.64+-0x4] ;  /* 0xfffffc12020f7981 */ /* 0x000f62000c1e1900 */
[C---:B------:R-:W-:Y:S01]  /*0390*/  IMAD.WIDE R6, R14.reuse, R7, UR12 ;  /* 0x0000000c0e067e25 */ /* 0x040fe2000f8e0207 */
[----:B------:R-:W-:Y:S02]  /*03a0*/  MOV R27, 0x4 ;  /* 0x00000004001b7802 */ /* 0x000fe40000000f00 */
[----:B------:R1:W5:Y:S01]  /*03b0*/  LDG.E R4, desc[UR18][R4.64] ;  /* 0x0000001204047981 */ /* 0x000362000c1e1900 */
[----:B------:R-:W-:-:S03]  /*03c0*/  IMAD.WIDE R8, R14, R9, UR14 ;  /* 0x0000000e0e087e25 */ /* 0x000fc6000f8e0209 */
[----:B------:R-:W5:Y:S01]  /*03d0*/  LDG.E R23, desc[UR18][R2.64] ;  /* 0x0000001202177981 */ /* 0x000f62000c1e1900 */
[----:B0-----:R-:W-:-:S03]  /*03e0*/  IMAD.WIDE R10, R14, R27, UR16 ;  /* 0x000000100e0a7e25 */ /* 0x001fc6000f8e021b */
[----:B------:R-:W5:Y:S04]  /*03f0*/  LDG.E R7, desc[UR18][R6.64] ;  /* 0x0000001206077981 */ /* 0x000f68000c1e1900 */
[----:B------:R-:W5:Y:S04]  /*0400*/  LDG.E R24, desc[UR18][R2.64+0x4] ;  /* 0x0000041202187981 */ /* 0x000f68000c1e1900 */
[----:B------:R-:W5:Y:S04]  /*0410*/  LDG.E R8, desc[UR18][R8.64] ;  /* 0x0000001208087981 */ /* 0x000f68000c1e1900 */
[----:B------:R-:W5:Y:S04]  /*0420*/  LDG.E R25, desc[UR18][R2.64+0x8] ;  /* 0x0000081202197981 */ /* 0x000f68000c1e1900 */
[----:B------:R-:W5:Y:S04]  /*0430*/  LDG.E R10, desc[UR18][R10.64] ;  /* 0x000000120a0a7981 */ /* 0x000f68000c1e1900 */
[----:B------:R0:W5:Y:S01]  /*0440*/  LDG.E R27, desc[UR18][R2.64+0xc] ;  /* 0x00000c12021b7981 */ /* 0x000162000c1e1900 */
[----:B------:R-:W-:-:S04]  /*0450*/  UIADD3 UR5, UPT, UPT, UR5, 0x8, URZ ;  /* 0x0000000805057890 */ /* 0x000fc8000fffe0ff */
[----:B------:R-:W-:Y:S01]  /*0460*/  UISETP.NE.AND UP0, UPT, UR5, URZ, UPT ;  /* 0x000000ff0500728c */ /* 0x000fe2000bf05270 */
[----:B-1----:R-:W-:Y:S02]  /*0470*/  MOV R5, UR20 ;  /* 0x0000001400057c02 */ /* 0x002fe40008000f00 */
[----:B0-----:R-:W-:Y:S02]  /*0480*/  IADD3 R2, P0, PT, R2, 0x20, RZ ;  /* 0x0000002002027810 */ /* 0x001fe40007f1e0ff */
[----:B------:R-:W-:Y:S02]  /*0490*/  LEA R14, R5, R14, 0x3 ;  /* 0x0000000e050e7211 */ /* 0x000fe400078e18ff */
[----:B------:R-:W-:Y:S01]  /*04a0*/  IADD3.X R3, PT, PT, RZ, R3, RZ, P0, !PT ;  /* 0x00000003ff037210 */ /* 0x000fe200007fe4ff */
[----:B--2---:R-:W-:-:S04]  /*04b0*/  FFMA R22, R21, R22, R12 ;  /* 0x0000001615167223 */ /* 0x004fc8000000000c */
[----:B---3--:R-:W-:-:S04]  /*04c0*/  FFMA R20, R19, R20, R22 ;  /* 0x0000001413147223 */ /* 0x008fc80000000016 */
[----:B----4-:R-:W-:-:S04]  /*04d0*/  FFMA R18, R17, R18, R20 ;  /* 0x0000001211127223 */ /* 0x010fc80000000014 */
[----:B-----5:R-:W-:-:S04]  /*04e0*/  FFMA R16, R15, R16, R18 ;  /* 0x000000100f107223 */ /* 0x020fc80000000012 */
[----:B------:R-:W-:-:S04]  /*04f0*/  FFMA R23, R23, R4, R16 ;  /* 0x0000000417177223 */ /* 0x000fc80000000010 */
[----:B------:R-:W-:-:S04]  /*0500*/  FFMA R24, R24, R7, R23 ;  /* 0x0000000718187223 */ /* 0x000fc80000000017 */
[----:B------:R-:W-:-:S04]  /*0510*/  FFMA R8, R25, R8, R24 ;  /* 0x0000000819087223 */ /* 0x000fc80000000018 */
[----:B------:R-:W-:Y:S01]  /*0520*/  FFMA R12, R27, R10, R8 ;  /* 0x0000000a1b0c7223 */ /* 0x000fe20000000008 */
[----:B------:R-:W-:Y:S06]  /*0530*/  BRA.U UP0, `(.L_x_1) ;  /* 0xfffffffd003c7547 */ /* 0x000fec000b83ffff */
.L_x_0:
[----:B------:R-:W-:-:S04]  /*0540*/  ULOP3.LUT UR6, UR20, 0x7, URZ, 0xc0, !UPT ;  /* 0x0000000714067892 */ /* 0x000fc8000f8ec0ff */
[----:B------:R-:W-:-:S09]  /*0550*/  UISETP.NE.AND UP0, UPT, UR6, URZ, UPT ;  /* 0x000000ff0600728c */ /* 0x000fd2000bf05270 */
[----:B------:R-:W-:Y:S05]  /*0560*/  BRA.U !UP0, `(.L_x_2) ;  /* 0x0000000508387547 */ /* 0x000fea000b800000 */
[----:B------:R-:W-:Y:S02]  /*0570*/  UISETP.GE.U32.AND UP0, UPT, UR6, 0x4, UPT ;  /* 0x000000040600788c */ /* 0x000fe4000bf06070 */
[----:B------:R-:W-:-:S04]  /*0580*/  ULOP3.LUT UR5, UR20, 0x3, URZ, 0xc0, !UPT ;  /* 0x0000000314057892 */ /* 0x000fc8000f8ec0ff */
[----:B------:R-:W-:-:S03]  /*0590*/  UISETP.NE.AND UP1, UPT, UR5, URZ, UPT ;  /* 0x000000ff0500728c */ /* 0x000fc6000bf25270 */
[----:B------:R-:W-:Y:S08]  /*05a0*/  BRA.U !UP0, `(.L_x_3) ;  /* 0x00000001087c7547 */ /* 0x000ff0000b800000 */
[----:B------:R-:W1:Y:S01]  /*05b0*/  LDC.64 R6, c[0x0][0x388] ;  /* 0x0000e200ff067b82 */ /* 0x000e620000000a00 */
[----:B------:R-:W2:Y:S01]  /*05c0*/  LDCU.64 UR6, c[0x0][0x380] ;  /* 0x00007000ff0677ac */ /* 0x000ea20008000a00 */
[----:B------:R-:W-:Y:S01]  /*05d0*/  IMAD.U32 R9, RZ, RZ, UR4 ;  /* 0x00000004ff097e24 */ /* 0x000fe2000f8e00ff */
[C---:B------:R-:W-:Y:S02]  /*05e0*/  IADD3 R3, PT, PT, R13.reuse, UR4, RZ ;  /* 0x000000040d037c10 */ /* 0x040fe4000fffe0ff */
[----:B------:R-:W-:Y:S01]  /*05f0*/  IADD3 R10, P0, PT, R13, UR4, RZ ;  /* 0x000000040d0a7c10 */ /* 0x000fe2000ff1e0ff */
[----:B------:R-:W-:Y:S01]  /*0600*/  IMAD R9, R9, UR20, R0 ;  /* 0x0000001409097c24 */ /* 0x000fe2000f8e0200 */
[----:B------:R-:W-:Y:S01]  /*0610*/  MOV R11, UR20 ;  /* 0x00000014000b7c02 */ /* 0x000fe20008000f00 */
[----:B------:R-:W3:Y:S01]  /*0620*/  LDC.64 R4, c[0x0][0x380] ;  /* 0x0000e000ff047b82 */ /* 0x000ee20000000a00 */
[----:B------:R-:W-:Y:S01]  /*0630*/  MOV R15, UR20 ;  /* 0x00000014000f7c02 */ /* 0x000fe20008000f00 */
[----:B-1----:R-:W-:Y:S01]  /*0640*/  IMAD.WIDE R6, R9, 0x4, R6 ;  /* 0x0000000409067825 */ /* 0x002fe200078e0206 */
[----:B------:R-:W-:-:S05]  /*0650*/  MOV R9, UR20 ;  /* 0x0000001400097c02 */ /* 0x000fca0008000f00 */
[----:B------:R-:W-:Y:S02]  /*0660*/  IMAD.WIDE R8, R9, 0x4, R6 ;  /* 0x0000000409087825 */ /* 0x000fe400078e0206 */
[----:B0-----:R-:W4:Y:S02]  /*0670*/  LDG.E R6, desc[UR18][R6.64] ;  /* 0x0000001206067981 */ /* 0x001f24000c1e1900 */
[----:B---3--:R-:W-:Y:S01]  /*0680*/  IMAD.WIDE.U32 R4, R3, 0x4, R4 ;  /* 0x0000000403047825 */ /* 0x008fe200078e0004 */
[----:B------:R-:W-:Y:S01]  /*0690*/  IADD3.X R3, PT, PT, RZ, RZ, RZ, P0, !PT ;  /* 0x000000ffff037210 */ /* 0x000fe200007fe4ff */
[----:B------:R-:W3:Y:S01]  /*06a0*/  LDG.E R17, desc[UR18][R8.64] ;  /* 0x0000001208117981 */ /* 0x000ee2000c1e1900 */
[----:B--2---:R-:W-:-:S03]  /*06b0*/  LEA R2, P0, R10, UR6, 0x2 ;  /* 0x000000060a027c11 */ /* 0x004fc6000f8010ff */
[----:B------:R-:W4:Y:S01]  /*06c0*/  LDG.E R5, desc[UR18][R4.64] ;  /* 0x0000001204057981 */ /* 0x000f22000c1e1900 */
[----:B------:R-:W-:Y:S01]  /*06d0*/  LEA.HI.X R3, R10, UR7, R3, 0x2, P0 ;  /* 0x000000070a037c11 */ /* 0x000fe200080f1403 */
[----:B------:R-:W-:-:S04]  /*06e0*/  IMAD.WIDE R10, R11, 0x4, R8 ;  /* 0x000000040b0a7825 */ /* 0x000fc800078e0208 */
[----:B------:R-:W3:Y:S01]  /*06f0*/  LDG.E R16, desc[UR18][R2.64+0x4] ;  /* 0x0000041202107981 */ /* 0x000ee2000c1e1900 */
[----:B------:R-:W-:-:S03]  /*0700*/  IMAD.WIDE R14, R15, 0x4, R10 ;  /* 0x000000040f0e7825 */ /* 0x000fc600078e020a */
[----:B------:R-:W2:Y:S04]  /*0710*/  LDG.E R19, desc[UR18][R10.64] ;  /* 0x000000120a137981 */ /* 0x000ea8000c1e1900 */
[----:B------:R-:W2:Y:S04]  /*0720*/  LDG.E R18, desc[UR18][R2.64+0x8] ;  /* 0x0000081202127981 */ /* 0x000ea8000c1e1900 */
[----:B------:R-:W5:Y:S04]  /*0730*/  LDG.E R20, desc[UR18][R2.64+0xc] ;  /* 0x00000c1202147981 */ /* 0x000f68000c1e1900 */
[----:B------:R-:W5:Y:S01]  /*0740*/  LDG.E R14, desc[UR18][R14.64] ;  /* 0x000000120e0e7981 */ /* 0x000f62000c1e1900 */
[----:B------:R-:W-:Y:S01]  /*0750*/  UIADD3 UR4, UPT, UPT, UR4, 0x4, URZ ;  /* 0x0000000404047890 */ /* 0x000fe2000fffe0ff */
[----:B----4-:R-:W-:-:S04]  /*0760*/  FFMA R5, R5, R6, R12 ;  /* 0x0000000605057223 */ /* 0x010fc8000000000c */
[----:B---3--:R-:W-:-:S04]  /*0770*/  FFMA R5, R16, R17, R5 ;  /* 0x0000001110057223 */ /* 0x008fc80000000005 */
[----:B--2---:R-:W-:-:S04]  /*0780*/  FFMA R5, R18, R19, R5 ;  /* 0x0000001312057223 */ /* 0x004fc80000000005 */
[----:B-----5:R-:W-:-:S07]  /*0790*/  FFMA R12, R20, R14, R5 ;  /* 0x0000000e140c7223 */ /* 0x020fce0000000005 */
.L_x_3:
[----:B------:R-:W-:Y:S05]  /*07a0*/  BRA.U !UP1, `(.L_x_2) ;  /* 0x0000000109a87547 */ /* 0x000fea000b800000 */
[----:B------:R-:W-:Y:S01]  /*07b0*/  UISETP.NE.AND UP0, UPT, UR5, 0x1, UPT ;  /* 0x000000010500788c */ /* 0x000fe2000bf05270 */
[----:B------:R-:W-:Y:S01]  /*07c0*/  MOV R7, UR4 ;  /* 0x0000000400077c02 */ /* 0x000fe20008000f00 */
[----:B------:R-:W-:Y:S02]  /*07d0*/  ULOP3.LUT UR5, UR20, 0x1, URZ, 0xc0, !UPT ;  /* 0x0000000114057892 */ /* 0x000fe4000f8ec0ff */
[----:B------:R-:W-:Y:S02]  /*07e0*/  MOV R15, UR20 ;  /* 0x00000014000f7c02 */ /* 0x000fe40008000f00 */
[----:B------:R-:W-:Y:S01]  /*07f0*/  UISETP.NE.U32.AND UP1, UPT, UR5, 0x1, UPT ;  /* 0x000000010500788c */ /* 0x000fe2000bf25070 */
[----:B------:R-:W-:-:S04]  /*0800*/  PLOP3.LUT P1, PT, PT, PT, UP0, 0x80, 0x8 ;  /* 0x000000000008781c */ /* 0x000fc80003f2f008 */
[----:B------:R-:W1:Y:S01]  /*0810*/  @UP0 LDCU.128 UR8, c[0x0][0x380] ;  /* 0x00007000ff0807ac */ /* 0x000e620008000c00 */
[----:B------:R-:W-:Y:S01]  /*0820*/  PLOP3.LUT P0, PT, PT, PT, UP1, 0x80, 0x8 ;  /* 0x000000000008781c */ /* 0x000fe20003f0f018 */
[----:B------:R-:W2:Y:S04]  /*0830*/  @UP0 LDCU.64 UR6, c[0x0][0x380] ;  /* 0x00007000ff0607ac */ /* 0x000ea80008000a00 */
[----:B------:R-:W3:Y:S03]  /*0840*/  @!UP1 LDCU.128 UR12, c[0x0][0x380] ;  /* 0x00007000ff0c97ac */ /* 0x000ee60008000c00 */
[C---:B------:R-:W-:Y:S02]  /*0850*/  @P1 IADD3 R3, PT, PT, R13.reuse, UR4, RZ ;  /* 0x000000040d031c10 */ /* 0x040fe4000fffe0ff */
[----:B------:R-:W-:Y:S01]  /*0860*/  @P1 IADD3 R6, P2, PT, R13, UR4, RZ ;  /* 0x000000040d061c10 */ /* 0x000fe2000ff5e0ff */
[----:B------:R-:W-:Y:S01]  /*0870*/  @UP0 UIADD3 UR4, UPT, UPT, UR4, 0x2, URZ ;  /* 0x0000000204040890 */ /* 0x000fe2000fffe0ff */
[----:B-1----:R-:W-:Y:S01]  /*0880*/  MOV R11, UR9 ;  /* 0x00000009000b7c02 */ /* 0x002fe20008000f00 */
[----:B------:R-:W-:Y:S01]  /*0890*/  IMAD.U32 R10, RZ, RZ, UR8 ;  /* 0x00000008ff0a7e24 */ /* 0x000fe2000f8e00ff */
[----:B------:R-:W-:-:S02]  /*08a0*/  MOV R4, UR10 ;  /* 0x0000000a00047c02 */ /* 0x000fc40008000f00 */
[----:B------:R-:W-:Y:S01]  /*08b0*/  MOV R5, UR11 ;  /* 0x0000000b00057c02 */ /* 0x000fe20008000f00 */
[----:B------:R-:W-:-:S04]  /*08c0*/  @P1 IMAD.WIDE.U32 R10, R3, 0x4, R10 ;  /* 0x00000004030a1825 */ /* 0x000fc800078e000a */
[----:B------:R-:W-:Y:S01]  /*08d0*/  @P1 IMAD R3, R7, UR20, R0 ;  /* 0x0000001407031c24 */ /* 0x000fe2000f8e0200 */
[----:B------:R-:W-:Y:S01]  /*08e0*/  @P1 IADD3.X R7, PT, PT, RZ, RZ, RZ, P2, !PT ;  /* 0x000000ffff071210 */ /* 0x000fe200017fe4ff */
[----:B------:R-:W-:Y:S01]  /*08f0*/  IMAD.U32 R19, RZ, RZ, UR4 ;  /* 0x00000004ff137e24 */ /* 0x000fe2000f8e00ff */
[C---:B--2---:R-:W-:Y:S01]  /*0900*/  @P1 LEA R2, P2, R6.reuse, UR6, 0x2 ;  /* 0x0000000606021c11 */ /* 0x044fe2000f8410ff */
[----:B------:R-:W-:Y:S01]  /*0910*/  @P1 IMAD.WIDE R4, R3, 0x4, R4 ;  /* 0x0000000403041825 */ /* 0x000fe200078e0204 */
[----:B------:R-:W-:Y:S01]  /*0920*/  @!P0 IADD3 R17, PT, PT, R13, UR4, RZ ;  /* 0x000000040d118c10 */ /* 0x000fe2000fffe0ff */
[----:B0-----:R-:W2:Y:S01]  /*0930*/  @P1 LDG.E R11, desc[UR18][R10.64] ;  /* 0x000000120a0b1981 */ /* 0x001ea2000c1e1900 */
[----:B------:R-:W-:Y:S01]  /*0940*/  @P1 LEA.HI.X R3, R6, UR7, R7, 0x2, P2 ;  /* 0x0000000706031c11 */ /* 0x000fe200090f1407 */
[----:B------:R-:W-:Y:S01]  /*0950*/  @!P0 IMAD R19, R19, UR20, R0 ;  /* 0x0000001413138c24 */ /* 0x000fe2000f8e0200 */
[----:B---3--:R-:W-:Y:S01]  /*0960*/  MOV R6, UR12 ;  /* 0x0000000c00067c02 */ /* 0x008fe20008000f00 */
[----:B------:R-:W-:Y:S01]  /*0970*/  @P1 IMAD.WIDE R14, R15, 0x4, R4 ;  /* 0x000000040f0e1825 */ /* 0x000fe200078e0204 */
[----:B------:R-:W-:Y:S01]  /*0980*/  MOV R7, UR13 ;  /* 0x0000000d00077c02 */ /* 0x000fe20008000f00 */
[----:B------:R-:W2:Y:S01]  /*0990*/  @P1 LDG.E R4, desc[UR18][R4.64] ;  /* 0x0000001204041981 */ /* 0x000ea2000c1e1900 */
[----:B------:R-:W-:-:S02]  /*09a0*/  MOV R8, UR14 ;  /* 0x0000000e00087c02 */ /* 0x000fc40008000f00 */
[----:B------:R-:W-:Y:S01]  /*09b0*/  MOV R9, UR15 ;  /* 0x0000000f00097c02 */ /* 0x000fe20008000f00 */
[----:B------:R-:W-:Y:S01]  /*09c0*/  @!P0 IMAD.WIDE.U32 R6, R17, 0x4, R6 ;  /* 0x0000000411068825 */ /* 0x000fe200078e0006 */
[----:B------:R-:W3:Y:S03]  /*09d0*/  @P1 LDG.E R14, desc[UR18][R14.64] ;  /* 0x000000120e0e1981 */ /* 0x000ee6000c1e1900 */
[----:B------:R-:W-:Y:S01]  /*09e0*/  @!P0 IMAD.WIDE R8, R19, 0x4, R8 ;  /* 0x0000000413088825 */ /* 0x000fe200078e0208 */
[----:B------:R-:W3:Y:S04]  /*09f0*/  @P1 LDG.E R2, desc[UR18][R2.64+0x4] ;  /* 0x0000041202021981 */ /* 0x000ee8000c1e1900 */
[----:B------:R-:W4:Y:S04]  /*0a00*/  @!P0 LDG.E R7, desc[UR18][R6.64] ;  /* 0x0000001206078981 */ /* 0x000f28000c1e1900 */
[----:B------:R-:W4:Y:S01]  /*0a10*/  @!P0 LDG.E R8, desc[UR18][R8.64] ;  /* 0x0000001208088981 */ /* 0x000f22000c1e1900 */
[----:B--2---:R-:W-:-:S04]  /*0a20*/  @P1 FFMA R11, R11, R4, R12 ;  /* 0x000000040b0b1223 */ /* 0x004fc8000000000c */
[----:B---3--:R-:W-:-:S04]  /*0a30*/  @P1 FFMA R12, R2, R14, R11 ;  /* 0x0000000e020c1223 */ /* 0x008fc8000000000b */
[----:B----4-:R-:W-:-:S07]  /*0a40*/  @!P0 FFMA R12, R7, R8, R12 ;  /* 0x00000008070c8223 */ /* 0x010fce000000000c */
.L_x_2:
[----:B------:R-:W1:Y:S01]  /*0a50*/  LDC.64 R2, c[0x0][0x390] ;  /* 0x0000e400ff027b82 */ /* 0x000e620000000a00 */
[----:B------:R-:W-:-:S05]  /*0a60*/  IADD3 R13, PT, PT, R0, R13, RZ ;  /* 0x0000000d000d7210 */ /* 0x000fca0007ffe0ff */
[----:B-1----:R-:W-:-:S05]  /*0a70*/  IMAD.WIDE R2, R13, 0x4, R2 ;  /* 0x000000040d027825 */ /* 0x002fca00078e0202 */
[----:B0-----:R-:W-:Y:S01]  /*0a80*/  STG.E desc[UR18][R2.64], R12 ;  /* 0x0000000c02007986 */ /* 0x001fe2000c101912 */
[----:B------:R-:W-:Y:S05]  /*0a90*/  EXIT ;  /* 0x000000000000794d */ /* 0x000fea0003800000 */
.L_x_4:
[----:B------:R-:W-:-:S00]  /*0aa0*/  BRA `(.L_x_4) ;  /* 0xfffffffc00fc7947 */ /* 0x000fc0000383ffff */
[----:B------:R-:W-:-:S00]  /*0ab0*/  NOP ;  /* 0x0000000000007918 */ /* 0x000fc00000000000 */
        /* <DEDUP_REMOVED lines=12> */
.L_x_5:


//--------------------- .nv.shared.reserved.0     --------------------------
	.section	.nv.shared.reserved.0,"aw",@nobits
	.weak		__nv_reservedSMEM_offset_0_alias
	.size		__nv_reservedSMEM_offset_0_alias, 0, 64
	.other		__nv_reservedSMEM_offset_0_alias,@"STO_CUDA_RESERVED_SHARED STV_DEFAULT"
__nv_reservedSMEM_offset_0_alias:
	.zero		0
	.zero		64


//--------------------- .nv.constant0._Z20matrixMultiplyKernelPfS_S_i --------------------------
	.section	.nv.constant0._Z20matrixMultiplyKernelPfS_S_i,"a",@progbits
	.sectionflags	@""
	.align	4
.nv.constant0._Z20matrixMultiplyKernelPfS_S_i:
	.zero		924


//--------------------- SYMBOLS --------------------------

	.type		.nv.reservedSmem.offset0,@object
	.size		.nv.reservedSmem.offset0,0x4
